//
// Generated by NVIDIA NVVM Compiler
//
// Compiler Build ID: CL-36424714
// Cuda compilation tools, release 13.0, V13.0.88
// Based on NVVM 20.0.0
//

.version 9.0
.target sm_100
.address_size 64

	// .globl	foo_kernel

.visible .entry foo_kernel(
	.param .u32 foo_kernel_param_0,
	.param .u32 foo_kernel_param_1,
	.param .u32 foo_kernel_param_2,
	.param .u32 foo_kernel_param_3,
	.param .u64 .ptr .align 1 foo_kernel_param_4,
	.param .u32 foo_kernel_param_5,
	.param .u32 foo_kernel_param_6,
	.param .u64 .ptr .align 1 foo_kernel_param_7,
	.param .u32 foo_kernel_param_8,
	.param .u32 foo_kernel_param_9,
	.param .u64 .ptr .align 1 foo_kernel_param_10
)
{
	.reg .pred 	%p<7>;
	.reg .b32 	%r<86>;
	.reg .b32 	%f<16>;
	.reg .b64 	%rd<37>;

	ld.param.u32 	%r20, [foo_kernel_param_0];
	ld.param.u32 	%r13, [foo_kernel_param_1];
	ld.param.u32 	%r14, [foo_kernel_param_2];
	ld.param.u32 	%r15, [foo_kernel_param_3];
	ld.param.u64 	%rd4, [foo_kernel_param_4];
	ld.param.u32 	%r16, [foo_kernel_param_5];
	ld.param.u32 	%r17, [foo_kernel_param_6];
	ld.param.u64 	%rd5, [foo_kernel_param_7];
	ld.param.u32 	%r18, [foo_kernel_param_8];
	ld.param.u32 	%r19, [foo_kernel_param_9];
	ld.param.u64 	%rd6, [foo_kernel_param_10];
	cvta.to.global.u64 	%rd1, %rd6;
	cvta.to.global.u64 	%rd2, %rd5;
	cvta.to.global.u64 	%rd3, %rd4;
	mov.u32 	%r21, %nctaid.x;
	mov.u32 	%r22, %ntid.x;
	mul.lo.s32 	%r1, %r21, %r22;
	mov.u32 	%r23, %ctaid.x;
	mov.u32 	%r24, %tid.x;
	mad.lo.s32 	%r84, %r23, %r22, %r24;
	mul.lo.s32 	%r3, %r13, %r20;
	setp.ge.s32 	%p1, %r84, %r3;
	@%p1 bra 	$L__BB0_6;
	add.s32 	%r25, %r84, %r1;
	max.s32 	%r26, %r3, %r25;
	setp.lt.s32 	%p2, %r25, %r3;
	selp.u32 	%r27, 1, 0, %p2;
	add.s32 	%r28, %r25, %r27;
	sub.s32 	%r29, %r26, %r28;
	div.u32 	%r30, %r29, %r1;
	add.s32 	%r4, %r30, %r27;
	and.b32  	%r31, %r4, 3;
	setp.eq.s32 	%p3, %r31, 3;
	@%p3 bra 	$L__BB0_4;
	add.s32 	%r32, %r4, 1;
	and.b32  	%r33, %r32, 3;
	neg.s32 	%r82, %r33;
$L__BB0_3:
	.pragma "nounroll";
	div.s32 	%r34, %r84, %r13;
	mul.lo.s32 	%r35, %r34, %r13;
	sub.s32 	%r36, %r84, %r35;
	mul.lo.s32 	%r37, %r34, %r14;
	mad.lo.s32 	%r38, %r36, %r15, %r37;
	mul.lo.s32 	%r39, %r34, %r16;
	mad.lo.s32 	%r40, %r36, %r17, %r39;
	mul.lo.s32 	%r41, %r34, %r18;
	mad.lo.s32 	%r42, %r36, %r19, %r41;
	mul.wide.s32 	%rd7, %r38, 4;
	add.s64 	%rd8, %rd3, %rd7;
	ld.global.f32 	%f1, [%rd8];
	mul.wide.s32 	%rd9, %r40, 4;
	add.s64 	%rd10, %rd2, %rd9;
	ld.global.f32 	%f2, [%rd10];
	add.f32 	%f3, %f1, %f2;
	mul.wide.s32 	%rd11, %r42, 4;
	add.s64 	%rd12, %rd1, %rd11;
	st.global.f32 	[%rd12], %f3;
	add.s32 	%r84, %r84, %r1;
	add.s32 	%r82, %r82, 1;
	setp.ne.s32 	%p4, %r82, 0;
	@%p4 bra 	$L__BB0_3;
$L__BB0_4:
	setp.lt.u32 	%p5, %r4, 3;
	@%p5 bra 	$L__BB0_6;
$L__BB0_5:
	div.s32 	%r43, %r84, %r13;
	mul.lo.s32 	%r44, %r43, %r13;
	sub.s32 	%r45, %r84, %r44;
	mul.lo.s32 	%r46, %r43, %r14;
	mad.lo.s32 	%r47, %r45, %r15, %r46;
	mul.lo.s32 	%r48, %r43, %r16;
	mad.lo.s32 	%r49, %r45, %r17, %r48;
	mul.lo.s32 	%r50, %r43, %r18;
	mad.lo.s32 	%r51, %r45, %r19, %r50;
	mul.wide.s32 	%rd13, %r47, 4;
	add.s64 	%rd14, %rd3, %rd13;
	ld.global.f32 	%f4, [%rd14];
	mul.wide.s32 	%rd15, %r49, 4;
	add.s64 	%rd16, %rd2, %rd15;
	ld.global.f32 	%f5, [%rd16];
	add.f32 	%f6, %f4, %f5;
	mul.wide.s32 	%rd17, %r51, 4;
	add.s64 	%rd18, %rd1, %rd17;
	st.global.f32 	[%rd18], %f6;
	add.s32 	%r52, %r84, %r1;
	div.s32 	%r53, %r52, %r13;
	mul.lo.s32 	%r54, %r53, %r13;
	sub.s32 	%r55, %r52, %r54;
	mul.lo.s32 	%r56, %r53, %r14;
	mad.lo.s32 	%r57, %r55, %r15, %r56;
	mul.lo.s32 	%r58, %r53, %r16;
	mad.lo.s32 	%r59, %r55, %r17, %r58;
	mul.lo.s32 	%r60, %r53, %r18;
	mad.lo.s32 	%r61, %r55, %r19, %r60;
	mul.wide.s32 	%rd19, %r57, 4;
	add.s64 	%rd20, %rd3, %rd19;
	ld.global.f32 	%f7, [%rd20];
	mul.wide.s32 	%rd21, %r59, 4;
	add.s64 	%rd22, %rd2, %rd21;
	ld.global.f32 	%f8, [%rd22];
	add.f32 	%f9, %f7, %f8;
	mul.wide.s32 	%rd23, %r61, 4;
	add.s64 	%rd24, %rd1, %rd23;
	st.global.f32 	[%rd24], %f9;
	add.s32 	%r62, %r52, %r1;
	div.s32 	%r63, %r62, %r13;
	mul.lo.s32 	%r64, %r63, %r13;
	sub.s32 	%r65, %r62, %r64;
	mul.lo.s32 	%r66, %r63, %r14;
	mad.lo.s32 	%r67, %r65, %r15, %r66;
	mul.lo.s32 	%r68, %r63, %r16;
	mad.lo.s32 	%r69, %r65, %r17, %r68;
	mul.lo.s32 	%r70, %r63, %r18;
	mad.lo.s32 	%r71, %r65, %r19, %r70;
	mul.wide.s32 	%rd25, %r67, 4;
	add.s64 	%rd26, %rd3, %rd25;
	ld.global.f32 	%f10, [%rd26];
	mul.wide.s32 	%rd27, %r69, 4;
	add.s64 	%rd28, %rd2, %rd27;
	ld.global.f32 	%f11, [%rd28];
	add.f32 	%f12, %f10, %f11;
	mul.wide.s32 	%rd29, %r71, 4;
	add.s64 	%rd30, %rd1, %rd29;
	st.global.f32 	[%rd30], %f12;
	add.s32 	%r72, %r62, %r1;
	div.s32 	%r73, %r72, %r13;
	mul.lo.s32 	%r74, %r73, %r13;
	sub.s32 	%r75, %r72, %r74;
	mul.lo.s32 	%r76, %r73, %r14;
	mad.lo.s32 	%r77, %r75, %r15, %r76;
	mul.lo.s32 	%r78, %r73, %r16;
	mad.lo.s32 	%r79, %r75, %r17, %r78;
	mul.lo.s32 	%r80, %r73, %r18;
	mad.lo.s32 	%r81, %r75, %r19, %r80;
	mul.wide.s32 	%rd31, %r77, 4;
	add.s64 	%rd32, %rd3, %rd31;
	ld.global.f32 	%f13, [%rd32];
	mul.wide.s32 	%rd33, %r79, 4;
	add.s64 	%rd34, %rd2, %rd33;
	ld.global.f32 	%f14, [%rd34];
	add.f32 	%f15, %f13, %f14;
	mul.wide.s32 	%rd35, %r81, 4;
	add.s64 	%rd36, %rd1, %rd35;
	st.global.f32 	[%rd36], %f15;
	add.s32 	%r84, %r72, %r1;
	setp.lt.s32 	%p6, %r84, %r3;
	@%p6 bra 	$L__BB0_5;
$L__BB0_6:
	ret;

}


// ===== COMPILED SASS (sm_100) =====

	.target	sm_100

	.elftype	@"ET_EXEC"


//--------------------- .note.nv.tkinfo           --------------------------
	.section	.note.nv.tkinfo,"",@"SHT_NOTE"
	.sectionflags	@"SHF_NOTE_NV_TKINFO"
	.tkinfo
        /*0018*/ 	.word	0x00000002
        /*0030*/ 	.string	""
        /*0030*/ 	.string	"ptxas"
        /*0030*/ 	.string	"Cuda compilation tools, release 13.0, V13.0.88"
        /*0030*/ 	.string	"Build cuda_13.0.r13.0/compiler.36424714_0"
        /*0030*/ 	.string	"-arch sm_100 -m 64 "



//--------------------- .note.nv.cuinfo           --------------------------
	.section	.note.nv.cuinfo,"",@"SHT_NOTE"
	.sectionflags	@"SHF_NOTE_NV_CUINFO"
        /*0018*/ 	.short	0x0002
        /*001a*/ 	.short	0x0064
        /*001c*/ 	.short	0x0082
	.zero		2


//--------------------- .nv.info                  --------------------------
	.section	.nv.info,"",@"SHT_CUDA_INFO"
	.align	4


	//----- nvinfo : EIATTR_REGCOUNT
	.align		4
        /*0000*/ 	.byte	0x04, 0x2f
        /*0002*/ 	.short	(.L_1 - .L_0)
	.align		4
.L_0:
        /*0004*/ 	.word	index@(foo_kernel)
        /*0008*/ 	.word	0x0000001e


	//----- nvinfo : EIATTR_FRAME_SIZE
	.align		4
.L_1:
        /*000c*/ 	.byte	0x04, 0x11
        /*000e*/ 	.short	(.L_3 - .L_2)
	.align		4
.L_2:
        /*0010*/ 	.word	index@(foo_kernel)
        /*0014*/ 	.word	0x00000000


	//----- nvinfo : EIATTR_MIN_STACK_SIZE
	.align		4
.L_3:
        /*0018*/ 	.byte	0x04, 0x12
        /*001a*/ 	.short	(.L_5 - .L_4)
	.align		4
.L_4:
        /*001c*/ 	.word	index@(foo_kernel)
        /*0020*/ 	.word	0x00000000
.L_5:


//--------------------- .nv.compat                --------------------------
	.section	.nv.compat,"",@"SHT_CUDA_COMPAT_INFO"
	.align	4
        /*0000*/ 	.byte	0x02, 0x09, 0x00, 0x00, 0x02, 0x02, 0x01, 0x00, 0x02, 0x05, 0x05, 0x00, 0x03, 0x07, 0x01, 0x01
        /*0010*/ 	.byte	0x02, 0x03, 0x00, 0x00, 0x02, 0x06, 0x01, 0x00, 0x04, 0x0b, 0x08, 0x00, 0x09, 0x00, 0x00, 0x00
        /*0020*/ 	.byte	0x00, 0x00, 0x00, 0x00


//--------------------- .nv.info.foo_kernel       --------------------------
	.section	.nv.info.foo_kernel,"",@"SHT_CUDA_INFO"
	.sectionflags	@""
	.align	4


	//----- nvinfo : EIATTR_CUDA_API_VERSION
	.align		4
        /*0000*/ 	.byte	0x04, 0x37
        /*0002*/ 	.short	(.L_7 - .L_6)
.L_6:
        /*0004*/ 	.word	0x00000082


	//----- nvinfo : EIATTR_KPARAM_INFO
	.align		4
.L_7:
        /*0008*/ 	.byte	0x04, 0x17
        /*000a*/ 	.short	(.L_9 - .L_8)
.L_8:
        /*000c*/ 	.word	0x00000000
        /*0010*/ 	.short	0x000a
        /*0012*/ 	.short	0x0030
        /*0014*/ 	.byte	0x00, 0xf5, 0x21, 0x00


	//----- nvinfo : EIATTR_KPARAM_INFO
	.align		4
.L_9:
        /*0018*/ 	.byte	0x04, 0x17
        /*001a*/ 	.short	(.L_11 - .L_10)
.L_10:
        /*001c*/ 	.word	0x00000000
        /*0020*/ 	.short	0x0009
        /*0022*/ 	.short	0x002c
        /*0024*/ 	.byte	0x00, 0xf0, 0x11, 0x00


	//----- nvinfo : EIATTR_KPARAM_INFO
	.align		4
.L_11:
        /*0028*/ 	.byte	0x04, 0x17
        /*002a*/ 	.short	(.L_13 - .L_12)
.L_12:
        /*002c*/ 	.word	0x00000000
        /*0030*/ 	.short	0x0008
        /*0032*/ 	.short	0x0028
        /*0034*/ 	.byte	0x00, 0xf0, 0x11, 0x00


	//----- nvinfo : EIATTR_KPARAM_INFO
	.align		4
.L_13:
        /*0038*/ 	.byte	0x04, 0x17
        /*003a*/ 	.short	(.L_15 - .L_14)
.L_14:
        /*003c*/ 	.word	0x00000000
        /*0040*/ 	.short	0x0007
        /*0042*/ 	.short	0x0020
        /*0044*/ 	.byte	0x00, 0xf5, 0x21, 0x00


	//----- nvinfo : EIATTR_KPARAM_INFO
	.align		4
.L_15:
        /*0048*/ 	.byte	0x04, 0x17
        /*004a*/ 	.short	(.L_17 - .L_16)
.L_16:
        /*004c*/ 	.word	0x00000000
        /*0050*/ 	.short	0x0006
        /*0052*/ 	.short	0x001c
        /*0054*/ 	.byte	0x00, 0xf0, 0x11, 0x00


	//----- nvinfo : EIATTR_KPARAM_INFO
	.align		4
.L_17:
        /*0058*/ 	.byte	0x04, 0x17
        /*005a*/ 	.short	(.L_19 - .L_18)
.L_18:
        /*005c*/ 	.word	0x00000000
        /*0060*/ 	.short	0x0005
        /*0062*/ 	.short	0x0018
        /*0064*/ 	.byte	0x00, 0xf0, 0x11, 0x00


	//----- nvinfo : EIATTR_KPARAM_INFO
	.align		4
.L_19:
        /*0068*/ 	.byte	0x04, 0x17
        /*006a*/ 	.short	(.L_21 - .L_20)
.L_20:
        /*006c*/ 	.word	0x00000000
        /*0070*/ 	.short	0x0004
        /*0072*/ 	.short	0x0010
        /*0074*/ 	.byte	0x00, 0xf5, 0x21, 0x00


	//----- nvinfo : EIATTR_KPARAM_INFO
	.align		4
.L_21:
        /*0078*/ 	.byte	0x04, 0x17
        /*007a*/ 	.short	(.L_23 - .L_22)
.L_22:
        /*007c*/ 	.word	0x00000000
        /*0080*/ 	.short	0x0003
        /*0082*/ 	.short	0x000c
        /*0084*/ 	.byte	0x00, 0xf0, 0x11, 0x00


	//----- nvinfo : EIATTR_KPARAM_INFO
	.align		4
.L_23:
        /*0088*/ 	.byte	0x04, 0x17
        /*008a*/ 	.short	(.L_25 - .L_24)
.L_24:
        /*008c*/ 	.word	0x00000000
        /*0090*/ 	.short	0x0002
        /*0092*/ 	.short	0x0008
        /*0094*/ 	.byte	0x00, 0xf0, 0x11, 0x00


	//----- nvinfo : EIATTR_KPARAM_INFO
	.align		4
.L_25:
        /*0098*/ 	.byte	0x04, 0x17
        /*009a*/ 	.short	(.L_27 - .L_26)
.L_26:
        /*009c*/ 	.word	0x00000000
        /*00a0*/ 	.short	0x0001
        /*00a2*/ 	.short	0x0004
        /*00a4*/ 	.byte	0x00, 0xf0, 0x11, 0x00


	//----- nvinfo : EIATTR_KPARAM_INFO
	.align		4
.L_27:
        /*00a8*/ 	.byte	0x04, 0x17
        /*00aa*/ 	.short	(.L_29 - .L_28)
.L_28:
        /*00ac*/ 	.word	0x00000000
        /*00b0*/ 	.short	0x0000
        /*00b2*/ 	.short	0x0000
        /*00b4*/ 	.byte	0x00, 0xf0, 0x11, 0x00


	//----- nvinfo : EIATTR_SPARSE_MMA_MASK
	.align		4
.L_29:
        /*00b8*/ 	.byte	0x03, 0x50
        /*00ba*/ 	.short	0x0000


	//----- nvinfo : EIATTR_MAXREG_COUNT
	.align		4
        /*00bc*/ 	.byte	0x03, 0x1b
        /*00be*/ 	.short	0x00ff


	//----- nvinfo : EIATTR_MERCURY_ISA_VERSION
	.align		4
        /*00c0*/ 	.byte	0x03, 0x5f
        /*00c2*/ 	.short	0x0101


	//----- nvinfo : EIATTR_VRC_CTA_INIT_COUNT
	.align		4
        /*00c4*/ 	.byte	0x02, 0x4a
	.zero		1
	.zero		1


	//----- nvinfo : EIATTR_EXIT_INSTR_OFFSETS
	.align		4
        /*00c8*/ 	.byte	0x04, 0x1c
        /*00ca*/ 	.short	(.L_31 - .L_30)


	//   ....[0]....
.L_30:
        /*00cc*/ 	.word	0x000000b0


	//   ....[1]....
        /*00d0*/ 	.word	0x00000620


	//   ....[2]....
        /*00d4*/ 	.word	0x00000f60


	//----- nvinfo : EIATTR_CRS_STACK_SIZE
	.align		4
.L_31:
        /*00d8*/ 	.byte	0x04, 0x1e
        /*00da*/ 	.short	(.L_33 - .L_32)
.L_32:
        /*00dc*/ 	.word	0x00000000


	//----- nvinfo : EIATTR_CBANK_PARAM_SIZE
	.align		4
.L_33:
        /*00e0*/ 	.byte	0x03, 0x19
        /*00e2*/ 	.short	0x0038


	//----- nvinfo : EIATTR_PARAM_CBANK
	.align		4
        /*00e4*/ 	.byte	0x04, 0x0a
        /*00e6*/ 	.short	(.L_35 - .L_34)
	.align		4
.L_34:
        /*00e8*/ 	.word	index@(.nv.constant0.foo_kernel)
        /*00ec*/ 	.short	0x0380
        /*00ee*/ 	.short	0x0038


	//----- nvinfo : EIATTR_SW_WAR
	.align		4
.L_35:
        /*00f0*/ 	.byte	0x04, 0x36
        /*00f2*/ 	.short	(.L_37 - .L_36)
.L_36:
        /*00f4*/ 	.word	0x00000008
.L_37:


//--------------------- .nv.callgraph             --------------------------
	.section	.nv.callgraph,"",@"SHT_CUDA_CALLGRAPH"
	.align	4
	.sectionentsize	8
	.align		4
        /*0000*/ 	.word	0x00000000
	.align		4
        /*0004*/ 	.word	0xffffffff
	.align		4
        /*0008*/ 	.word	0x00000000
	.align		4
        /*000c*/ 	.word	0xfffffffe
	.align		4
        /*0010*/ 	.word	0x00000000
	.align		4
        /*0014*/ 	.word	0xfffffffd
	.align		4
        /*0018*/ 	.word	0x00000000
	.align		4
        /*001c*/ 	.word	0xfffffffc


//--------------------- .text.foo_kernel          --------------------------
	.section	.text.foo_kernel,"ax",@progbits
	.align	128
        .global         foo_kernel
        .type           foo_kernel,@function
        .size           foo_kernel,(.L_x_5 - foo_kernel)
        .other          foo_kernel,@"STO_CUDA_ENTRY STV_DEFAULT"
foo_kernel:
.text.foo_kernel:
[----:B------:R-:W-:Y:S01]  /*0000*/  LDC R1, c[0x0][0x37c] ;  /* 0x0000df00ff017b82 */ /* 0x000fe20000000800 */
[----:B------:R-:W0:Y:S01]  /*0010*/  S2R R9, SR_CTAID.X ;  /* 0x0000000000097919 */ /* 0x000e220000002500 */
[----:B------:R-:W1:Y:S01]  /*0020*/  LDCU.64 UR6, c[0x0][0x380] ;  /* 0x00007000ff0677ac */ /* 0x000e620008000a00 */
[----:B------:R-:W0:Y:S01]  /*0030*/  S2R R0, SR_TID.X ;  /* 0x0000000000007919 */ /* 0x000e220000002100 */
[----:B------:R-:W2:Y:S01]  /*0040*/  LDCU UR4, c[0x0][0x370] ;  /* 0x00006e00ff0477ac */ /* 0x000ea20008000800 */
[----:B------:R-:W2:Y:S01]  /*0050*/  LDCU UR5, c[0x0][0x360] ;  /* 0x00006c00ff0577ac */ /* 0x000ea20008000800 */
[----:B-1----:R-:W-:Y:S01]  /*0060*/  MOV R2, UR7 ;  /* 0x0000000700027c02 */ /* 0x002fe20008000f00 */
[----:B--2---:R-:W-:Y:S02]  /*0070*/  UIMAD UR4, UR4, UR5, URZ ;  /* 0x00000005040472a4 */ /* 0x004fe4000f8e02ff */
[----:B0-----:R-:W-:Y:S02]  /*0080*/  IMAD R9, R9, UR5, R0 ;  /* 0x0000000509097c24 */ /* 0x001fe4000f8e0200 */
[----:B------:R-:W-:-:S05]  /*0090*/  IMAD R0, R2, UR6, RZ ;  /* 0x0000000602007c24 */ /* 0x000fca000f8e02ff */
[----:B------:R-:W-:-:S13]  /*00a0*/  ISETP.GE.AND P0, PT, R9, R0, PT ;  /* 0x000000000900720c */ /* 0x000fda0003f06270 */
[----:B------:R-:W-:Y:S05]  /*00b0*/  @P0 EXIT ;  /* 0x000000000000094d */ /* 0x000fea0003800000 */
[----:B------:R-:W0:Y:S01]  /*00c0*/  I2F.U32.RP R8, UR4 ;  /* 0x0000000400087d06 */ /* 0x000e220008209000 */
[----:B------:R-:W-:Y:S01]  /*00d0*/  IADD3 R3, PT, PT, R9, UR4, RZ ;  /* 0x0000000409037c10 */ /* 0x000fe2000fffe0ff */
[----:B------:R-:W-:Y:S01]  /*00e0*/  IMAD R11, RZ, RZ, -UR4 ;  /* 0x80000004ff0b7e24 */ /* 0x000fe2000f8e02ff */
[----:B------:R-:W-:Y:S01]  /*00f0*/  ISETP.NE.U32.AND P2, PT, RZ, UR4, PT ;  /* 0x00000004ff007c0c */ /* 0x000fe2000bf45070 */
[----:B------:R-:W1:Y:S01]  /*0100*/  LDCU.64 UR6, c[0x0][0x358] ;  /* 0x00006b00ff0677ac */ /* 0x000e620008000a00 */
[----:B------:R-:W-:Y:S01]  /*0110*/  ISETP.GE.AND P0, PT, R3, R0, PT ;  /* 0x000000000300720c */ /* 0x000fe20003f06270 */
[----:B------:R-:W-:Y:S01]  /*0120*/  BSSY.RECONVERGENT B0, `(.L_x_0) ;  /* 0x000004f000007945 */ /* 0x000fe20003800200 */
[-C--:B------:R-:W-:Y:S01]  /*0130*/  VIMNMX R6, PT, PT, R0, R3.reuse, !PT ;  /* 0x0000000300067248 */ /* 0x080fe20007fe0100 */
[----:B------:R-:W2:Y:S01]  /*0140*/  LDCU UR5, c[0x0][0x384] ;  /* 0x00007080ff0577ac */ /* 0x000ea20008000800 */
[----:B------:R-:W-:Y:S01]  /*0150*/  SEL R7, RZ, 0x1, P0 ;  /* 0x00000001ff077807 */ /* 0x000fe20000000000 */
[----:B------:R-:W3:Y:S03]  /*0160*/  LDCU.64 UR8, c[0x0][0x388] ;  /* 0x00007100ff0877ac */ /* 0x000ee60008000a00 */
[----:B------:R-:W-:Y:S01]  /*0170*/  IADD3 R6, PT, PT, R6, -R3, -R7 ;  /* 0x8000000306067210 */ /* 0x000fe20007ffe807 */
[----:B0-----:R-:W0:Y:S01]  /*0180*/  MUFU.RCP R8, R8 ;  /* 0x0000000800087308 */ /* 0x001e220000001000 */
[----:B------:R-:W4:Y:S01]  /*0190*/  LDCU.64 UR10, c[0x0][0x398] ;  /* 0x00007300ff0a77ac */ /* 0x000f220008000a00 */
[----:B------:R-:W1:Y:S01]  /*01a0*/  LDCU.64 UR12, c[0x0][0x3a8] ;  /* 0x00007500ff0c77ac */ /* 0x000e620008000a00 */
[----:B0-----:R-:W-:-:S05]  /*01b0*/  IADD3 R4, PT, PT, R8, 0xffffffe, RZ ;  /* 0x0ffffffe08047810 */ /* 0x001fca0007ffe0ff */
[----:B------:R0:W5:Y:S02]  /*01c0*/  F2I.FTZ.U32.TRUNC.NTZ R5, R4 ;  /* 0x0000000400057305 */ /* 0x000164000021f000 */
[----:B0-----:R-:W-:Y:S02]  /*01d0*/  HFMA2 R4, -RZ, RZ, 0, 0 ;  /* 0x00000000ff047431 */ /* 0x001fe400000001ff */
[----:B-----5:R-:W-:-:S04]  /*01e0*/  IMAD R11, R11, R5, RZ ;  /* 0x000000050b0b7224 */ /* 0x020fc800078e02ff */
[----:B------:R-:W-:-:S06]  /*01f0*/  IMAD.HI.U32 R5, R5, R11, R4 ;  /* 0x0000000b05057227 */ /* 0x000fcc00078e0004 */
[----:B------:R-:W-:-:S04]  /*0200*/  IMAD.HI.U32 R4, R5, R6, RZ ;  /* 0x0000000605047227 */ /* 0x000fc800078e00ff */
[----:B------:R-:W-:-:S04]  /*0210*/  IMAD.MOV R3, RZ, RZ, -R4 ;  /* 0x000000ffff037224 */ /* 0x000fc800078e0a04 */
[----:B------:R-:W-:-:S05]  /*0220*/  IMAD R6, R3, UR4, R6 ;  /* 0x0000000403067c24 */ /* 0x000fca000f8e0206 */
[----:B------:R-:W-:-:S13]  /*0230*/  ISETP.GE.U32.AND P0, PT, R6, UR4, PT ;  /* 0x0000000406007c0c */ /* 0x000fda000bf06070 */
[----:B------:R-:W-:Y:S02]  /*0240*/  @P0 IADD3 R6, PT, PT, R6, -UR4, RZ ;  /* 0x8000000406060c10 */ /* 0x000fe4000fffe0ff */
[----:B------:R-:W-:Y:S02]  /*0250*/  @P0 IADD3 R4, PT, PT, R4, 0x1, RZ ;  /* 0x0000000104040810 */ /* 0x000fe40007ffe0ff */
[----:B------:R-:W-:-:S13]  /*0260*/  ISETP.GE.U32.AND P1, PT, R6, UR4, PT ;  /* 0x0000000406007c0c */ /* 0x000fda000bf26070 */
[----:B------:R-:W-:Y:S01]  /*0270*/  @P1 VIADD R4, R4, 0x1 ;  /* 0x0000000104041836 */ /* 0x000fe20000000000 */
[----:B------:R-:W-:-:S04]  /*0280*/  @!P2 LOP3.LUT R4, RZ, UR4, RZ, 0x33, !PT ;  /* 0x00000004ff04ac12 */ /* 0x000fc8000f8e33ff */
[----:B------:R-:W-:-:S04]  /*0290*/  IADD3 R8, PT, PT, R7, R4, RZ ;  /* 0x0000000407087210 */ /* 0x000fc80007ffe0ff */
[C---:B------:R-:W-:Y:S02]  /*02a0*/  LOP3.LUT R3, R8.reuse, 0x3, RZ, 0xc0, !PT ;  /* 0x0000000308037812 */ /* 0x040fe400078ec0ff */
[----:B------:R-:W-:Y:S02]  /*02b0*/  ISETP.GE.U32.AND P0, PT, R8, 0x3, PT ;  /* 0x000000030800780c */ /* 0x000fe40003f06070 */
[----:B------:R-:W-:-:S13]  /*02c0*/  ISETP.NE.AND P1, PT, R3, 0x3, PT ;  /* 0x000000030300780c */ /* 0x000fda0003f25270 */
[----:B-1234-:R-:W-:Y:S05]  /*02d0*/  @!P1 BRA `(.L_x_1) ;  /* 0x0000000000cc9947 */ /* 0x01efea0003800000 */
[----:B------:R-:W-:Y:S01]  /*02e0*/  IABS R3, R2 ;  /* 0x0000000200037213 */ /* 0x000fe20000000000 */
[----:B------:R-:W0:Y:S01]  /*02f0*/  LDC.64 R4, c[0x0][0x390] ;  /* 0x0000e400ff047b82 */ /* 0x000e220000000a00 */
[----:B------:R-:W-:Y:S02]  /*0300*/  IADD3 R8, PT, PT, R8, 0x1, RZ ;  /* 0x0000000108087810 */ /* 0x000fe40007ffe0ff */
[----:B------:R-:W1:Y:S01]  /*0310*/  I2F.RP R14, R3 ;  /* 0x00000003000e7306 */ /* 0x000e620000209400 */
[----:B------:R-:W-:Y:S02]  /*0320*/  ISETP.NE.AND P1, PT, R2, RZ, PT ;  /* 0x000000ff0200720c */ /* 0x000fe40003f25270 */
[----:B------:R-:W-:Y:S02]  /*0330*/  LOP3.LUT R15, R8, 0x3, RZ, 0xc0, !PT ;  /* 0x00000003080f7812 */ /* 0x000fe400078ec0ff */
[----:B------:R-:W2:Y:S03]  /*0340*/  LDC.64 R6, c[0x0][0x3a0] ;  /* 0x0000e800ff067b82 */ /* 0x000ea60000000a00 */
[----:B------:R-:W-:-:S05]  /*0350*/  IMAD.MOV R15, RZ, RZ, -R15 ;  /* 0x000000ffff0f7224 */ /* 0x000fca00078e0a0f */
[----:B------:R-:W3:Y:S01]  /*0360*/  LDC.64 R10, c[0x0][0x3b0] ;  /* 0x0000ec00ff0a7b82 */ /* 0x000ee20000000a00 */
[----:B-1----:R-:W1:Y:S02]  /*0370*/  MUFU.RCP R14, R14 ;  /* 0x0000000e000e7308 */ /* 0x002e640000001000 */
[----:B-1----:R-:W-:Y:S02]  /*0380*/  IADD3 R12, PT, PT, R14, 0xffffffe, RZ ;  /* 0x0ffffffe0e0c7810 */ /* 0x002fe40007ffe0ff */
[----:B------:R-:W-:-:S04]  /*0390*/  LOP3.LUT R14, RZ, R2, RZ, 0x33, !PT ;  /* 0x00000002ff0e7212 */ /* 0x000fc800078e33ff */
[----:B------:R1:W4:Y:S02]  /*03a0*/  F2I.FTZ.U32.TRUNC.NTZ R13, R12 ;  /* 0x0000000c000d7305 */ /* 0x000324000021f000 */
[----:B-1----:R-:W-:Y:S01]  /*03b0*/  MOV R12, RZ ;  /* 0x000000ff000c7202 */ /* 0x002fe20000000f00 */
[----:B----4-:R-:W-:-:S04]  /*03c0*/  IMAD.MOV R16, RZ, RZ, -R13 ;  /* 0x000000ffff107224 */ /* 0x010fc800078e0a0d */
[----:B------:R-:W-:-:S04]  /*03d0*/  IMAD R17, R16, R3, RZ ;  /* 0x0000000310117224 */ /* 0x000fc800078e02ff */
[----:B0-23--:R-:W-:-:S07]  /*03e0*/  IMAD.HI.U32 R8, R13, R17, R12 ;  /* 0x000000110d087227 */ /* 0x00dfce00078e000c */
.L_x_2:
[----:B------:R-:W-:Y:S02]  /*03f0*/  IABS R13, R9 ;  /* 0x00000009000d7213 */ /* 0x000fe40000000000 */
[----:B------:R-:W-:-:S03]  /*0400*/  MOV R2, UR5 ;  /* 0x0000000500027c02 */ /* 0x000fc60008000f00 */
[----:B------:R-:W-:Y:S01]  /*0410*/  IMAD.HI.U32 R12, R8, R13, RZ ;  /* 0x0000000d080c7227 */ /* 0x000fe200078e00ff */
[----:B------:R-:W-:-:S04]  /*0420*/  IABS R17, R2 ;  /* 0x0000000200117213 */ /* 0x000fc80000000000 */
[----:B------:R-:W-:-:S05]  /*0430*/  IADD3 R16, PT, PT, -R12, RZ, RZ ;  /* 0x000000ff0c107210 */ /* 0x000fca0007ffe1ff */
[----:B------:R-:W-:Y:S01]  /*0440*/  IMAD R16, R17, R16, R13 ;  /* 0x0000001011107224 */ /* 0x000fe200078e020d */
[----:B------:R-:W-:-:S04]  /*0450*/  LOP3.LUT R13, R9, R2, RZ, 0x3c, !PT ;  /* 0x00000002090d7212 */ /* 0x000fc800078e3cff */
[----:B------:R-:W-:Y:S02]  /*0460*/  ISETP.GT.U32.AND P3, PT, R3, R16, PT ;  /* 0x000000100300720c */ /* 0x000fe40003f64070 */
[----:B------:R-:W-:-:S11]  /*0470*/  ISETP.GE.AND P4, PT, R13, RZ, PT ;  /* 0x000000ff0d00720c */ /* 0x000fd60003f86270 */
[----:B------:R-:W-:Y:S01]  /*0480*/  @!P3 IMAD.IADD R16, R16, 0x1, -R17 ;  /* 0x000000011010b824 */ /* 0x000fe200078e0a11 */
[----:B------:R-:W-:-:S04]  /*0490*/  @!P3 IADD3 R12, PT, PT, R12, 0x1, RZ ;  /* 0x000000010c0cb810 */ /* 0x000fc80007ffe0ff */
[----:B------:R-:W-:-:S13]  /*04a0*/  ISETP.GE.U32.AND P2, PT, R16, R3, PT ;  /* 0x000000031000720c */ /* 0x000fda0003f46070 */
[----:B------:R-:W-:-:S05]  /*04b0*/  @P2 IADD3 R12, PT, PT, R12, 0x1, RZ ;  /* 0x000000010c0c2810 */ /* 0x000fca0007ffe0ff */
[----:B------:R-:W-:-:S05]  /*04c0*/  @!P4 IMAD.MOV R12, RZ, RZ, -R12 ;  /* 0x000000ffff0cc224 */ /* 0x000fca00078e0a0c */
[----:B0-----:R-:W-:-:S04]  /*04d0*/  SEL R18, R14, R12, !P1 ;  /* 0x0000000c0e127207 */ /* 0x001fc80004800000 */
[C---:B------:R-:W-:Y:S01]  /*04e0*/  IADD3 R19, PT, PT, -R18.reuse, RZ, RZ ;  /* 0x000000ff12137210 */ /* 0x040fe20007ffe1ff */
[C---:B------:R-:W-:Y:S02]  /*04f0*/  IMAD R12, R18.reuse, UR8, RZ ;  /* 0x00000008120c7c24 */ /* 0x040fe4000f8e02ff */
[----:B------:R-:W-:Y:S02]  /*0500*/  IMAD R16, R18, UR10, RZ ;  /* 0x0000000a12107c24 */ /* 0x000fe4000f8e02ff */
[----:B------:R-:W-:-:S04]  /*0510*/  IMAD R19, R2, R19, R9 ;  /* 0x0000001302137224 */ /* 0x000fc800078e0209 */
[C---:B------:R-:W-:Y:S02]  /*0520*/  IMAD R13, R19.reuse, UR9, R12 ;  /* 0x00000009130d7c24 */ /* 0x040fe4000f8e020c */
[----:B------:R-:W-:Y:S02]  /*0530*/  IMAD R17, R19, UR11, R16 ;  /* 0x0000000b13117c24 */ /* 0x000fe4000f8e0210 */
[----:B------:R-:W-:-:S04]  /*0540*/  IMAD.WIDE R12, R13, 0x4, R4 ;  /* 0x000000040d0c7825 */ /* 0x000fc800078e0204 */
[----:B------:R-:W-:Y:S02]  /*0550*/  IMAD.WIDE R16, R17, 0x4, R6 ;  /* 0x0000000411107825 */ /* 0x000fe400078e0206 */
[----:B------:R-:W2:Y:S04]  /*0560*/  LDG.E R12, desc[UR6][R12.64] ;  /* 0x000000060c0c7981 */ /* 0x000ea8000c1e1900 */
[----:B------:R-:W2:Y:S01]  /*0570*/  LDG.E R17, desc[UR6][R16.64] ;  /* 0x0000000610117981 */ /* 0x000ea2000c1e1900 */
[----:B------:R-:W-:Y:S01]  /*0580*/  IMAD R18, R18, UR12, RZ ;  /* 0x0000000c12127c24 */ /* 0x000fe2000f8e02ff */
[----:B------:R-:W-:Y:S01]  /*0590*/  IADD3 R15, PT, PT, R15, 0x1, RZ ;  /* 0x000000010f0f7810 */ /* 0x000fe20007ffe0ff */
[----:B------:R-:W-:Y:S02]  /*05a0*/  VIADD R9, R9, UR4 ;  /* 0x0000000409097c36 */ /* 0x000fe40008000000 */
[----:B------:R-:W-:Y:S01]  /*05b0*/  IMAD R19, R19, UR13, R18 ;  /* 0x0000000d13137c24 */ /* 0x000fe2000f8e0212 */
[----:B------:R-:W-:-:S03]  /*05c0*/  ISETP.NE.AND P2, PT, R15, RZ, PT ;  /* 0x000000ff0f00720c */ /* 0x000fc60003f45270 */
[----:B------:R-:W-:-:S04]  /*05d0*/  IMAD.WIDE R18, R19, 0x4, R10 ;  /* 0x0000000413127825 */ /* 0x000fc800078e020a */
[----:B--2---:R-:W-:-:S05]  /*05e0*/  FADD R21, R12, R17 ;  /* 0x000000110c157221 */ /* 0x004fca0000000000 */
[----:B------:R0:W-:Y:S01]  /*05f0*/  STG.E desc[UR6][R18.64], R21 ;  /* 0x0000001512007986 */ /* 0x0001e2000c101906 */
[----:B------:R-:W-:Y:S05]  /*0600*/  @P2 BRA `(.L_x_2) ;  /* 0xfffffffc00782947 */ /* 0x000fea000383ffff */
.L_x_1:
[----:B------:R-:W-:Y:S05]  /*0610*/  BSYNC.RECONVERGENT B0 ;  /* 0x0000000000007941 */ /* 0x000fea0003800200 */
.L_x_0:
[----:B------:R-:W-:Y:S05]  /*0620*/  @!P0 EXIT ;  /* 0x000000000000894d */ /* 0x000fea0003800000 */
[----:B------:R-:W-:Y:S01]  /*0630*/  IABS R14, R2 ;  /* 0x00000002000e7213 */ /* 0x000fe20000000000 */
[----:B0-----:R-:W0:Y:S01]  /*0640*/  LDC R18, c[0x0][0x384] ;  /* 0x0000e100ff127b82 */ /* 0x001e220000000800 */
[----:B------:R-:W1:Y:S02]  /*0650*/  LDCU.64 UR8, c[0x0][0x388] ;  /* 0x00007100ff0877ac */ /* 0x000e640008000a00 */
[----:B------:R-:W2:Y:S01]  /*0660*/  I2F.RP R8, R14 ;  /* 0x0000000e00087306 */ /* 0x000ea20000209400 */
[----:B------:R-:W3:Y:S04]  /*0670*/  LDCU.64 UR10, c[0x0][0x398] ;  /* 0x00007300ff0a77ac */ /* 0x000ee80008000a00 */
[----:B------:R-:W4:Y:S01]  /*0680*/  LDC.64 R2, c[0x0][0x390] ;  /* 0x0000e400ff027b82 */ /* 0x000f220000000a00 */
[----:B------:R-:W0:Y:S07]  /*0690*/  LDCU.64 UR12, c[0x0][0x3a8] ;  /* 0x00007500ff0c77ac */ /* 0x000e2e0008000a00 */
[----:B------:R-:W0:Y:S01]  /*06a0*/  LDC.64 R4, c[0x0][0x3a0] ;  /* 0x0000e800ff047b82 */ /* 0x000e220000000a00 */
[----:B--2---:R-:W2:Y:S07]  /*06b0*/  MUFU.RCP R8, R8 ;  /* 0x0000000800087308 */ /* 0x004eae0000001000 */
[----:B------:R-:W0:Y:S01]  /*06c0*/  LDC.64 R6, c[0x0][0x3b0] ;  /* 0x0000ec00ff067b82 */ /* 0x000e220000000a00 */
[----:B--2---:R-:W-:-:S04]  /*06d0*/  IADD3 R10, PT, PT, R8, 0xffffffe, RZ ;  /* 0x0ffffffe080a7810 */ /* 0x004fc80007ffe0ff */
[----:B------:R2:W5:Y:S02]  /*06e0*/  F2I.FTZ.U32.TRUNC.NTZ R11, R10 ;  /* 0x0000000a000b7305 */ /* 0x000564000021f000 */
[----:B--2---:R-:W-:Y:S01]  /*06f0*/  IMAD.MOV.U32 R10, RZ, RZ, RZ ;  /* 0x000000ffff0a7224 */ /* 0x004fe200078e00ff */
[----:B-----5:R-:W-:-:S05]  /*0700*/  IADD3 R15, PT, PT, RZ, -R11, RZ ;  /* 0x8000000bff0f7210 */ /* 0x020fca0007ffe0ff */
[----:B------:R-:W-:-:S04]  /*0710*/  IMAD R15, R15, R14, RZ ;  /* 0x0000000e0f0f7224 */ /* 0x000fc800078e02ff */
[----:B-1-34-:R-:W-:-:S07]  /*0720*/  IMAD.HI.U32 R15, R11, R15, R10 ;  /* 0x0000000f0b0f7227 */ /* 0x01afce00078e000a */
.L_x_3:
[----:B------:R-:W-:Y:S02]  /*0730*/  IABS R8, R9 ;  /* 0x0000000900087213 */ /* 0x000fe40000000000 */
[-C--:B01----:R-:W-:Y:S02]  /*0740*/  IABS R17, R18.reuse ;  /* 0x0000001200117213 */ /* 0x083fe40000000000 */
[----:B------:R-:W-:Y:S01]  /*0750*/  LOP3.LUT R16, RZ, R18, RZ, 0x33, !PT ;  /* 0x00000012ff107212 */ /* 0x000fe200078e33ff */
[----:B------:R-:W-:-:S05]  /*0760*/  IMAD.HI.U32 R15, R15, R8, RZ ;  /* 0x000000080f0f7227 */ /* 0x000fca00078e00ff */
[----:B------:R-:W-:-:S05]  /*0770*/  IADD3 R11, PT, PT, -R15, RZ, RZ ;  /* 0x000000ff0f0b7210 */ /* 0x000fca0007ffe1ff */
[----:B------:R-:W-:Y:S01]  /*0780*/  IMAD R11, R17, R11, R8 ;  /* 0x0000000b110b7224 */ /* 0x000fe200078e0208 */
[----:B------:R-:W-:-:S04]  /*0790*/  LOP3.LUT R8, R9, R18, RZ, 0x3c, !PT ;  /* 0x0000001209087212 */ /* 0x000fc800078e3cff */
[----:B------:R-:W-:Y:S02]  /*07a0*/  ISETP.GT.U32.AND P1, PT, R14, R11, PT ;  /* 0x0000000b0e00720c */ /* 0x000fe40003f24070 */
[----:B------:R-:W-:-:S11]  /*07b0*/  ISETP.GE.AND P2, PT, R8, RZ, PT ;  /* 0x000000ff0800720c */ /* 0x000fd60003f46270 */
[----:B------:R-:W-:Y:S01]  /*07c0*/  @!P1 IADD3 R11, PT, PT, R11, -R17, RZ ;  /* 0x800000110b0b9210 */ /* 0x000fe20007ffe0ff */
[----:B------:R-:W-:-:S03]  /*07d0*/  @!P1 VIADD R15, R15, 0x1 ;  /* 0x000000010f0f9836 */ /* 0x000fc60000000000 */
[----:B------:R-:W-:-:S13]  /*07e0*/  ISETP.GE.U32.AND P0, PT, R11, R14, PT ;  /* 0x0000000e0b00720c */ /* 0x000fda0003f06070 */
[----:B------:R-:W-:Y:S02]  /*07f0*/  @P0 IADD3 R15, PT, PT, R15, 0x1, RZ ;  /* 0x000000010f0f0810 */ /* 0x000fe40007ffe0ff */
[----:B------:R-:W-:Y:S02]  /*0800*/  ISETP.NE.AND P0, PT, R18, RZ, PT ;  /* 0x000000ff1200720c */ /* 0x000fe40003f05270 */
[----:B------:R-:W-:-:S04]  /*0810*/  @!P2 IADD3 R15, PT, PT, -R15, RZ, RZ ;  /* 0x000000ff0f0fa210 */ /* 0x000fc80007ffe1ff */
[----:B------:R-:W-:-:S05]  /*0820*/  SEL R10, R16, R15, !P0 ;  /* 0x0000000f100a7207 */ /* 0x000fca0004000000 */
[----:B------:R-:W-:Y:S02]  /*0830*/  IMAD.MOV R8, RZ, RZ, -R10 ;  /* 0x000000ffff087224 */ /* 0x000fe400078e0a0a */
[----:B------:R-:W-:Y:S02]  /*0840*/  IMAD R13, R10, UR10, RZ ;  /* 0x0000000a0a0d7c24 */ /* 0x000fe4000f8e02ff */
[----:B------:R-:W-:Y:S02]  /*0850*/  IMAD R8, R18, R8, R9 ;  /* 0x0000000812087224 */ /* 0x000fe400078e0209 */
[----:B------:R-:W-:Y:S02]  /*0860*/  IMAD R11, R10, UR8, RZ ;  /* 0x000000080a0b7c24 */ /* 0x000fe4000f8e02ff */
[C---:B------:R-:W-:Y:S02]  /*0870*/  IMAD R13, R8.reuse, UR11, R13 ;  /* 0x0000000b080d7c24 */ /* 0x040fe4000f8e020d */
[----:B------:R-:W-:-:S02]  /*0880*/  IMAD R11, R8, UR9, R11 ;  /* 0x00000009080b7c24 */ /* 0x000fc4000f8e020b */
[----:B------:R-:W-:-:S04]  /*0890*/  IMAD.WIDE R12, R13, 0x4, R4 ;  /* 0x000000040d0c7825 */ /* 0x000fc800078e0204 */
[----:B------:R-:W-:Y:S02]  /*08a0*/  IMAD.WIDE R22, R11, 0x4, R2 ;  /* 0x000000040b167825 */ /* 0x000fe400078e0202 */
[----:B------:R0:W2:Y:S04]  /*08b0*/  LDG.E R12, desc[UR6][R12.64] ;  /* 0x000000060c0c7981 */ /* 0x0000a8000c1e1900 */
[----:B------:R1:W2:Y:S01]  /*08c0*/  LDG.E R11, desc[UR6][R22.64] ;  /* 0x00000006160b7981 */ /* 0x0002a2000c1e1900 */
[----:B------:R-:W3:Y:S08]  /*08d0*/  I2F.RP R19, R17 ;  /* 0x0000001100137306 */ /* 0x000ef00000209400 */
[----:B---3--:R-:W3:Y:S02]  /*08e0*/  MUFU.RCP R19, R19 ;  /* 0x0000001300137308 */ /* 0x008ee40000001000 */
[----:B---3--:R-:W-:-:S06]  /*08f0*/  IADD3 R20, PT, PT, R19, 0xffffffe, RZ ;  /* 0x0ffffffe13147810 */ /* 0x008fcc0007ffe0ff */
[----:B------:R-:W3:Y:S01]  /*0900*/  F2I.FTZ.U32.TRUNC.NTZ R15, R20 ;  /* 0x00000014000f7305 */ /* 0x000ee2000021f000 */
[----:B------:R-:W-:-:S05]  /*0910*/  VIADD R21, R9, UR4 ;  /* 0x0000000409157c36 */ /* 0x000fca0008000000 */
[----:B------:R-:W-:Y:S02]  /*0920*/  IABS R24, R21 ;  /* 0x0000001500187213 */ /* 0x000fe40000000000 */
[----:B---3--:R-:W-:-:S05]  /*0930*/  IADD3 R14, PT, PT, RZ, -R15, RZ ;  /* 0x8000000fff0e7210 */ /* 0x008fca0007ffe0ff */
[----:B------:R-:W-:Y:S01]  /*0940*/  IMAD R9, R14, R17, RZ ;  /* 0x000000110e097224 */ /* 0x000fe200078e02ff */
[----:B------:R-:W-:-:S05]  /*0950*/  MOV R14, RZ ;  /* 0x000000ff000e7202 */ /* 0x000fca0000000f00 */
[----:B------:R-:W-:Y:S01]  /*0960*/  IMAD.HI.U32 R15, R15, R9, R14 ;  /* 0x000000090f0f7227 */ /* 0x000fe200078e000e */
[----:B------:R-:W-:-:S05]  /*0970*/  MOV R14, R24 ;  /* 0x00000018000e7202 */ /* 0x000fca0000000f00 */
[----:B------:R-:W-:-:S04]  /*0980*/  IMAD.HI.U32 R9, R15, R14, RZ ;  /* 0x0000000e0f097227 */ /* 0x000fc800078e00ff */
[----:B0-----:R-:W-:-:S04]  /*0990*/  IMAD.MOV R13, RZ, RZ, -R9 ;  /* 0x000000ffff0d7224 */ /* 0x001fc800078e0a09 */
[----:B------:R-:W-:Y:S01]  /*09a0*/  IMAD R13, R17, R13, R14 ;  /* 0x0000000d110d7224 */ /* 0x000fe200078e020e */
[----:B------:R-:W-:-:S04]  /*09b0*/  MOV R14, R17 ;  /* 0x00000011000e7202 */ /* 0x000fc80000000f00 */
[----:B------:R-:W-:-:S13]  /*09c0*/  ISETP.GT.U32.AND P2, PT, R14, R13, PT ;  /* 0x0000000d0e00720c */ /* 0x000fda0003f44070 */
[----:B------:R-:W-:-:S04]  /*09d0*/  @!P2 IADD3 R13, PT, PT, R13, -R17, RZ ;  /* 0x800000110d0da210 */ /* 0x000fc80007ffe0ff */
[----:B------:R-:W-:Y:S02]  /*09e0*/  ISETP.GE.U32.AND P1, PT, R13, R14, PT ;  /* 0x0000000e0d00720c */ /* 0x000fe40003f26070 */
[----:B------:R-:W-:-:S04]  /*09f0*/  LOP3.LUT R13, R21, R18, RZ, 0x3c, !PT ;  /* 0x00000012150d7212 */ /* 0x000fc800078e3cff */
[----:B------:R-:W-:Y:S01]  /*0a00*/  ISETP.GE.AND P3, PT, R13, RZ, PT ;  /* 0x000000ff0d00720c */ /* 0x000fe20003f66270 */
[----:B------:R-:W-:-:S06]  /*0a10*/  @!P2 VIADD R9, R9, 0x1 ;  /* 0x000000010909a836 */ /* 0x000fcc0000000000 */
[----:B------:R-:W-:-:S06]  /*0a20*/  @P1 IADD3 R9, PT, PT, R9, 0x1, RZ ;  /* 0x0000000109091810 */ /* 0x000fcc0007ffe0ff */
[----:B------:R-:W-:-:S04]  /*0a30*/  @!P3 IADD3 R9, PT, PT, -R9, RZ, RZ ;  /* 0x000000ff0909b210 */ /* 0x000fc80007ffe1ff */
[----:B------:R-:W-:-:S05]  /*0a40*/  SEL R19, R16, R9, !P0 ;  /* 0x0000000910137207 */ /* 0x000fca0004000000 */
[----:B------:R-:W-:Y:S02]  /*0a50*/  IMAD.MOV R20, RZ, RZ, -R19 ;  /* 0x000000ffff147224 */ /* 0x000fe400078e0a13 */
[C---:B------:R-:W-:Y:S02]  /*0a60*/  IMAD R13, R19.reuse, UR8, RZ ;  /* 0x00000008130d7c24 */ /* 0x040fe4000f8e02ff */
[----:B------:R-:W-:Y:S02]  /*0a70*/  IMAD R20, R18, R20, R21 ;  /* 0x0000001412147224 */ /* 0x000fe400078e0215 */
[----:B------:R-:W-:Y:S02]  /*0a80*/  IMAD R9, R10, UR12, RZ ;  /* 0x0000000c0a097c24 */ /* 0x000fe4000f8e02ff */
[----:B-1----:R-:W-:Y:S02]  /*0a90*/  IMAD R23, R19, UR10, RZ ;  /* 0x0000000a13177c24 */ /* 0x002fe4000f8e02ff */
[----:B------:R-:W-:-:S02]  /*0aa0*/  IMAD R13, R20, UR9, R13 ;  /* 0x00000009140d7c24 */ /* 0x000fc4000f8e020d */
[----:B------:R-:W-:Y:S02]  /*0ab0*/  IMAD R9, R8, UR13, R9 ;  /* 0x0000000d08097c24 */ /* 0x000fe4000f8e0209 */
[----:B------:R-:W-:Y:S02]  /*0ac0*/  IMAD R23, R20, UR11, R23 ;  /* 0x0000000b14177c24 */ /* 0x000fe4000f8e0217 */
[----:B------:R-:W-:-:S04]  /*0ad0*/  IMAD.WIDE R8, R9, 0x4, R6 ;  /* 0x0000000409087825 */ /* 0x000fc800078e0206 */
[----:B--2---:R-:W-:Y:S01]  /*0ae0*/  FADD R25, R11, R12 ;  /* 0x0000000c0b197221 */ /* 0x004fe20000000000 */
[----:B------:R-:W-:-:S04]  /*0af0*/  IMAD.WIDE R10, R13, 0x4, R2 ;  /* 0x000000040d0a7825 */ /* 0x000fc800078e0202 */
[----:B------:R-:W-:Y:S01]  /*0b00*/  IMAD.WIDE R12, R23, 0x4, R4 ;  /* 0x00000004170c7825 */ /* 0x000fe200078e0204 */
[----:B------:R0:W-:Y:S04]  /*0b10*/  STG.E desc[UR6][R8.64], R25 ;  /* 0x0000001908007986 */ /* 0x0001e8000c101906 */
[----:B------:R1:W2:Y:S04]  /*0b20*/  LDG.E R10, desc[UR6][R10.64] ;  /* 0x000000060a0a7981 */ /* 0x0002a8000c1e1900 */
[----:B------:R3:W2:Y:S01]  /*0b30*/  LDG.E R13, desc[UR6][R12.64] ;  /* 0x000000060c0d7981 */ /* 0x0006a2000c1e1900 */
[----:B------:R-:W-:-:S04]  /*0b40*/  IADD3 R23, PT, PT, R21, UR4, RZ ;  /* 0x0000000415177c10 */ /* 0x000fc8000fffe0ff */
[----:B------:R-:W-:-:S05]  /*0b50*/  IABS R22, R23 ;  /* 0x0000001700167213 */ /* 0x000fca0000000000 */
[----:B------:R-:W-:-:S05]  /*0b60*/  IMAD.HI.U32 R21, R15, R22, RZ ;  /* 0x000000160f157227 */ /* 0x000fca00078e00ff */
[----:B------:R-:W-:-:S05]  /*0b70*/  IADD3 R27, PT, PT, -R21, RZ, RZ ;  /* 0x000000ff151b7210 */ /* 0x000fca0007ffe1ff */
[----:B------:R-:W-:-:S05]  /*0b80*/  IMAD R27, R17, R27, R22 ;  /* 0x0000001b111b7224 */ /* 0x000fca00078e0216 */
[----:B------:R-:W-:Y:S02]  /*0b90*/  ISETP.GT.U32.AND P2, PT, R14, R27, PT ;  /* 0x0000001b0e00720c */ /* 0x000fe40003f44070 */
[----:B0-----:R-:W-:-:S11]  /*0ba0*/  LOP3.LUT R8, R23, R18, RZ, 0x3c, !PT ;  /* 0x0000001217087212 */ /* 0x001fd600078e3cff */
[----:B------:R-:W-:-:S04]  /*0bb0*/  @!P2 IADD3 R27, PT, PT, R27, -R17, RZ ;  /* 0x800000111b1ba210 */ /* 0x000fc80007ffe0ff */
[----:B------:R-:W-:Y:S02]  /*0bc0*/  ISETP.GE.U32.AND P1, PT, R27, R14, PT ;  /* 0x0000000e1b00720c */ /* 0x000fe40003f26070 */
[----:B------:R-:W-:Y:S01]  /*0bd0*/  ISETP.GE.AND P3, PT, R8, RZ, PT ;  /* 0x000000ff0800720c */ /* 0x000fe20003f66270 */
[----:B------:R-:W-:-:S10]  /*0be0*/  @!P2 VIADD R21, R21, 0x1 ;  /* 0x000000011515a836 */ /* 0x000fd40000000000 */
[----:B------:R-:W-:-:S04]  /*0bf0*/  @P1 IADD3 R21, PT, PT, R21, 0x1, RZ ;  /* 0x0000000115151810 */ /* 0x000fc80007ffe0ff */
[----:B------:R-:W-:-:S04]  /*0c00*/  @!P3 IADD3 R21, PT, PT, -R21, RZ, RZ ;  /* 0x000000ff1515b210 */ /* 0x000fc80007ffe1ff */
[----:B------:R-:W-:-:S04]  /*0c10*/  SEL R21, R16, R21, !P0 ;  /* 0x0000001510157207 */ /* 0x000fc80004000000 */
[----:B-1----:R-:W-:Y:S01]  /*0c20*/  IADD3 R11, PT, PT, -R21, RZ, RZ ;  /* 0x000000ff150b7210 */ /* 0x002fe20007ffe1ff */
[----:B------:R-:W-:Y:S02]  /*0c30*/  IMAD R9, R19, UR12, RZ ;  /* 0x0000000c13097c24 */ /* 0x000fe4000f8e02ff */
[C---:B------:R-:W-:Y:S02]  /*0c40*/  IMAD R8, R21.reuse, UR8, RZ ;  /* 0x0000000815087c24 */ /* 0x040fe4000f8e02ff */
[----:B------:R-:W-:Y:S02]  /*0c50*/  IMAD R19, R18, R11, R23 ;  /* 0x0000000b12137224 */ /* 0x000fe400078e0217 */
[----:B---3--:R-:W-:Y:S02]  /*0c60*/  IMAD R12, R21, UR10, RZ ;  /* 0x0000000a150c7c24 */ /* 0x008fe4000f8e02ff */
[----:B------:R-:W-:Y:S02]  /*0c70*/  IMAD R9, R20, UR13, R9 ;  /* 0x0000000d14097c24 */ /* 0x000fe4000f8e0209 */
[----:B------:R-:W-:-:S02]  /*0c80*/  IMAD R11, R19, UR9, R8 ;  /* 0x00000009130b7c24 */ /* 0x000fc4000f8e0208 */
[----:B------:R-:W-:Y:S02]  /*0c90*/  IMAD R27, R19, UR11, R12 ;  /* 0x0000000b131b7c24 */ /* 0x000fe4000f8e020c */
[----:B------:R-:W-:-:S04]  /*0ca0*/  IMAD.WIDE R8, R9, 0x4, R6 ;  /* 0x0000000409087825 */ /* 0x000fc800078e0206 */
[----:B--2---:R-:W-:Y:S01]  /*0cb0*/  FADD R25, R10, R13 ;  /* 0x0000000d0a197221 */ /* 0x004fe20000000000 */
[----:B------:R-:W-:-:S04]  /*0cc0*/  IMAD.WIDE R10, R11, 0x4, R2 ;  /* 0x000000040b0a7825 */ /* 0x000fc800078e0202 */
[----:B------:R-:W-:Y:S01]  /*0cd0*/  IMAD.WIDE R12, R27, 0x4, R4 ;  /* 0x000000041b0c7825 */ /* 0x000fe200078e0204 */
[----:B------:R0:W-:Y:S04]  /*0ce0*/  STG.E desc[UR6][R8.64], R25 ;  /* 0x0000001908007986 */ /* 0x0001e8000c101906 */
[----:B------:R-:W2:Y:S04]  /*0cf0*/  LDG.E R10, desc[UR6][R10.64] ;  /* 0x000000060a0a7981 */ /* 0x000ea8000c1e1900 */
[----:B------:R1:W2:Y:S01]  /*0d00*/  LDG.E R13, desc[UR6][R12.64] ;  /* 0x000000060c0d7981 */ /* 0x0002a2000c1e1900 */
[----:B------:R-:W-:-:S05]  /*0d10*/  VIADD R23, R23, UR4 ;  /* 0x0000000417177c36 */ /* 0x000fca0008000000 */
        /* <DEDUP_REMOVED lines=8> */
[----:B------:R-:W-:Y:S02]  /*0da0*/  ISETP.GE.AND P3, PT, R8, RZ, PT ;  /* 0x000000ff0800720c */ /* 0x000fe40003f66270 */
[----:B------:R-:W-:-:S09]  /*0db0*/  @!P2 IADD3 R20, PT, PT, R20, 0x1, RZ ;  /* 0x000000011414a810 */ /* 0x000fd20007ffe0ff */
[----:B------:R-:W-:-:S05]  /*0dc0*/  @P1 VIADD R20, R20, 0x1 ;  /* 0x0000000114141836 */ /* 0x000fca0000000000 */
[----:B------:R-:W-:-:S04]  /*0dd0*/  @!P3 IADD3 R20, PT, PT, -R20, RZ, RZ ;  /* 0x000000ff1414b210 */ /* 0x000fc80007ffe1ff */
[----:B------:R-:W-:-:S04]  /*0de0*/  SEL R16, R16, R20, !P0 ;  /* 0x0000001410107207 */ /* 0x000fc80004000000 */
[C---:B------:R-:W-:Y:S01]  /*0df0*/  IADD3 R8, PT, PT, -R16.reuse, RZ, RZ ;  /* 0x000000ff10087210 */ /* 0x040fe20007ffe1ff */
[----:B-1----:R-:W-:Y:S02]  /*0e00*/  IMAD R12, R21, UR12, RZ ;  /* 0x0000000c150c7c24 */ /* 0x002fe4000f8e02ff */
[----:B------:R-:W-:Y:S02]  /*0e10*/  IMAD R9, R16, UR8, RZ ;  /* 0x0000000810097c24 */ /* 0x000fe4000f8e02ff */
[----:B------:R-:W-:Y:S02]  /*0e20*/  IMAD R8, R18, R8, R23 ;  /* 0x0000000812087224 */ /* 0x000fe400078e0217 */
[----:B------:R-:W-:Y:S02]  /*0e30*/  IMAD R17, R16, UR10, RZ ;  /* 0x0000000a10117c24 */ /* 0x000fe4000f8e02ff */
[----:B------:R-:W-:Y:S02]  /*0e40*/  IMAD R11, R19, UR13, R12 ;  /* 0x0000000d130b7c24 */ /* 0x000fe4000f8e020c */
[----:B------:R-:W-:-:S02]  /*0e50*/  IMAD R9, R8, UR9, R9 ;  /* 0x0000000908097c24 */ /* 0x000fc4000f8e0209 */
[----:B------:R-:W-:-:S04]  /*0e60*/  IMAD R17, R8, UR11, R17 ;  /* 0x0000000b08117c24 */ /* 0x000fc8000f8e0211 */
[----:B------:R-:W-:-:S04]  /*0e70*/  IMAD.WIDE R20, R17, 0x4, R4 ;  /* 0x0000000411147825 */ /* 0x000fc800078e0204 */
[----:B--2---:R-:W-:Y:S01]  /*0e80*/  FADD R19, R10, R13 ;  /* 0x0000000d0a137221 */ /* 0x004fe20000000000 */
[----:B------:R-:W-:-:S04]  /*0e90*/  IMAD.WIDE R10, R11, 0x4, R6 ;  /* 0x000000040b0a7825 */ /* 0x000fc800078e0206 */
[----:B------:R-:W-:Y:S01]  /*0ea0*/  IMAD.WIDE R12, R9, 0x4, R2 ;  /* 0x00000004090c7825 */ /* 0x000fe200078e0202 */
[----:B------:R1:W-:Y:S04]  /*0eb0*/  STG.E desc[UR6][R10.64], R19 ;  /* 0x000000130a007986 */ /* 0x0003e8000c101906 */
[----:B------:R-:W2:Y:S04]  /*0ec0*/  LDG.E R21, desc[UR6][R20.64] ;  /* 0x0000000614157981 */ /* 0x000ea8000c1e1900 */
[----:B------:R-:W2:Y:S01]  /*0ed0*/  LDG.E R12, desc[UR6][R12.64] ;  /* 0x000000060c0c7981 */ /* 0x000ea2000c1e1900 */
[----:B------:R-:W-:-:S04]  /*0ee0*/  IMAD R9, R16, UR12, RZ ;  /* 0x0000000c10097c24 */ /* 0x000fc8000f8e02ff */
[----:B------:R-:W-:-:S04]  /*0ef0*/  IMAD R9, R8, UR13, R9 ;  /* 0x0000000d08097c24 */ /* 0x000fc8000f8e0209 */
[----:B------:R-:W-:Y:S01]  /*0f00*/  IMAD.WIDE R16, R9, 0x4, R6 ;  /* 0x0000000409107825 */ /* 0x000fe200078e0206 */
[----:B------:R-:W-:-:S04]  /*0f10*/  IADD3 R9, PT, PT, R23, UR4, RZ ;  /* 0x0000000417097c10 */ /* 0x000fc8000fffe0ff */
[----:B------:R-:W-:Y:S01]  /*0f20*/  ISETP.GE.AND P0, PT, R9, R0, PT ;  /* 0x000000000900720c */ /* 0x000fe20003f06270 */
[----:B--2---:R-:W-:-:S05]  /*0f30*/  FADD R25, R12, R21 ;  /* 0x000000150c197221 */ /* 0x004fca0000000000 */
[----:B------:R1:W-:Y:S07]  /*0f40*/  STG.E desc[UR6][R16.64], R25 ;  /* 0x0000001910007986 */ /* 0x0003ee000c101906 */
[----:B------:R-:W-:Y:S05]  /*0f50*/  @!P0 BRA `(.L_x_3) ;  /* 0xfffffff400f48947 */ /* 0x000fea000383ffff */
[----:B------:R-:W-:Y:S05]  /*0f60*/  EXIT ;  /* 0x000000000000794d */ /* 0x000fea0003800000 */
.L_x_4:
[----:B------:R-:W-:-:S00]  /*0f70*/  BRA `(.L_x_4) ;  /* 0xfffffffc00fc7947 */ /* 0x000fc0000383ffff */
[----:B------:R-:W-:-:S00]  /*0f80*/  NOP ;  /* 0x0000000000007918 */ /* 0x000fc00000000000 */
[----:B------:R-:W-:-:S00]  /*0f90*/  NOP ;  /* 0x0000000000007918 */ /* 0x000fc00000000000 */
[----:B------:R-:W-:-:S00]  /*0fa0*/  NOP ;  /* 0x0000000000007918 */ /* 0x000fc00000000000 */
[----:B------:R-:W-:-:S00]  /*0fb0*/  NOP ;  /* 0x0000000000007918 */ /* 0x000fc00000000000 */
[----:B------:R-:W-:-:S00]  /*0fc0*/  NOP ;  /* 0x0000000000007918 */ /* 0x000fc00000000000 */
[----:B------:R-:W-:-:S00]  /*0fd0*/  NOP ;  /* 0x0000000000007918 */ /* 0x000fc00000000000 */
[----:B------:R-:W-:-:S00]  /*0fe0*/  NOP ;  /* 0x0000000000007918 */ /* 0x000fc00000000000 */
[----:B------:R-:W-:-:S00]  /*0ff0*/  NOP ;  /* 0x0000000000007918 */ /* 0x000fc00000000000 */
.L_x_5:


//--------------------- .nv.shared.reserved.0     --------------------------
	.section	.nv.shared.reserved.0,"aw",@nobits
	.weak		__nv_reservedSMEM_offset_0_alias
	.size		__nv_reservedSMEM_offset_0_alias, 0, 64
	.other		__nv_reservedSMEM_offset_0_alias,@"STO_CUDA_RESERVED_SHARED STV_DEFAULT"
__nv_reservedSMEM_offset_0_alias:
	.zero		0
	.zero		64


//--------------------- .nv.constant0.foo_kernel  --------------------------
	.section	.nv.constant0.foo_kernel,"a",@progbits
	.sectionflags	@""
	.align	4
.nv.constant0.foo_kernel:
	.zero		952


//--------------------- SYMBOLS --------------------------

	.type		.nv.reservedSmem.offset0,@object
	.size		.nv.reservedSmem.offset0,0x4
